	.headerflags	@"EF_CUDA_TEXMODE_UNIFIED EF_CUDA_64BIT_ADDRESS EF_CUDA_ACCELERATORS EF_CUDA_SM90 EF_CUDA_VIRTUAL_SM(EF_CUDA_SM90)"
	.elftype	@"ET_EXEC"


//--------------------- .nv.info                  --------------------------
	.section	.nv.info,"",@"SHT_CUDA_INFO"
	.align	4


	//----- nvinfo : EIATTR_REGCOUNT
	.align		4
        /*0000*/ 	.byte	0x04, 0x2f
        /*0002*/ 	.short	(.L_3 - .L_2)
	.align		4
.L_2:
        /*0004*/ 	.word	index@(triton_poi_fused__native_batch_norm_legit_no_training_constant_pad_nd_relu_5)
        /*0008*/ 	.word	0x00000016


	//----- nvinfo : EIATTR_MIN_STACK_SIZE
	.align		4
.L_3:
        /*000c*/ 	.byte	0x04, 0x12
        /*000e*/ 	.short	(.L_5 - .L_4)
	.align		4
.L_4:
        /*0010*/ 	.word	index@(triton_poi_fused__native_batch_norm_legit_no_training_constant_pad_nd_relu_5)
        /*0014*/ 	.word	0x00000000


	//----- nvinfo : EIATTR_FRAME_SIZE
	.align		4
.L_5:
        /*0018*/ 	.byte	0x04, 0x11
        /*001a*/ 	.short	(.L_7 - .L_6)
	.align		4
.L_6:
        /*001c*/ 	.word	index@(triton_poi_fused__native_batch_norm_legit_no_training_constant_pad_nd_relu_5)
        /*0020*/ 	.word	0x00000000


	//----- nvinfo : EIATTR_MIN_STACK_SIZE
	.align		4
.L_7:
        /*0024*/ 	.byte	0x04, 0x12
        /*0026*/ 	.short	(.L_9 - .L_8)
	.align		4
.L_8:
        /*0028*/ 	.word	index@(triton_poi_fused__native_batch_norm_legit_no_training_constant_pad_nd_relu_5)
        /*002c*/ 	.word	0x00000000
.L_9:


//--------------------- .nv.info.triton_poi_fused__native_batch_norm_legit_no_training_constant_pad_nd_relu_5 --------------------------
	.section	.nv.info.triton_poi_fused__native_batch_norm_legit_no_training_constant_pad_nd_relu_5,"",@"SHT_CUDA_INFO"
	.sectionflags	@""
	.align	4


	//----- nvinfo : EIATTR_CUDA_API_VERSION
	.align		4
        /*0000*/ 	.byte	0x04, 0x37
        /*0002*/ 	.short	(.L_11 - .L_10)
.L_10:
        /*0004*/ 	.word	0x0000007c


	//----- nvinfo : EIATTR_KPARAM_INFO
	.align		4
.L_11:
        /*0008*/ 	.byte	0x04, 0x17
        /*000a*/ 	.short	(.L_13 - .L_12)
.L_12:
        /*000c*/ 	.word	0x00000000
        /*0010*/ 	.short	0x0006
        /*0012*/ 	.short	0x0030
        /*0014*/ 	.byte	0x00, 0xf0, 0x11, 0x00


	//----- nvinfo : EIATTR_KPARAM_INFO
	.align		4
.L_13:
        /*0018*/ 	.byte	0x04, 0x17
        /*001a*/ 	.short	(.L_15 - .L_14)
.L_14:
        /*001c*/ 	.word	0x00000000
        /*0020*/ 	.short	0x0005
        /*0022*/ 	.short	0x0028
        /*0024*/ 	.byte	0x00, 0xf4, 0x21, 0x00


	//----- nvinfo : EIATTR_KPARAM_INFO
	.align		4
.L_15:
        /*0028*/ 	.byte	0x04, 0x17
        /*002a*/ 	.short	(.L_17 - .L_16)
.L_16:
        /*002c*/ 	.word	0x00000000
        /*0030*/ 	.short	0x0004
        /*0032*/ 	.short	0x0020
        /*0034*/ 	.byte	0x00, 0xf4, 0x21, 0x00


	//----- nvinfo : EIATTR_KPARAM_INFO
	.align		4
.L_17:
        /*0038*/ 	.byte	0x04, 0x17
        /*003a*/ 	.short	(.L_19 - .L_18)
.L_18:
        /*003c*/ 	.word	0x00000000
        /*0040*/ 	.short	0x0003
        /*0042*/ 	.short	0x0018
        /*0044*/ 	.byte	0x00, 0xf4, 0x21, 0x00


	//----- nvinfo : EIATTR_KPARAM_INFO
	.align		4
.L_19:
        /*0048*/ 	.byte	0x04, 0x17
        /*004a*/ 	.short	(.L_21 - .L_20)
.L_20:
        /*004c*/ 	.word	0x00000000
        /*0050*/ 	.short	0x0002
        /*0052*/ 	.short	0x0010
        /*0054*/ 	.byte	0x00, 0xf4, 0x21, 0x00


	//----- nvinfo : EIATTR_KPARAM_INFO
	.align		4
.L_21:
        /*0058*/ 	.byte	0x04, 0x17
        /*005a*/ 	.short	(.L_23 - .L_22)
.L_22:
        /*005c*/ 	.word	0x00000000
        /*0060*/ 	.short	0x0001
        /*0062*/ 	.short	0x0008
        /*0064*/ 	.byte	0x00, 0xf4, 0x21, 0x00


	//----- nvinfo : EIATTR_KPARAM_INFO
	.align		4
.L_23:
        /*0068*/ 	.byte	0x04, 0x17
        /*006a*/ 	.short	(.L_25 - .L_24)
.L_24:
        /*006c*/ 	.word	0x00000000
        /*0070*/ 	.short	0x0000
        /*0072*/ 	.short	0x0000
        /*0074*/ 	.byte	0x00, 0xf4, 0x21, 0x00


	//----- nvinfo : EIATTR_SPARSE_MMA_MASK
	.align		4
.L_25:
        /*0078*/ 	.byte	0x03, 0x50
        /*007a*/ 	.short	0x0000


	//----- nvinfo : EIATTR_MAXREG_COUNT
	.align		4
        /*007c*/ 	.byte	0x03, 0x1b
        /*007e*/ 	.short	0x00ff


	//----- nvinfo : EIATTR_EXIT_INSTR_OFFSETS
	.align		4
        /*0080*/ 	.byte	0x04, 0x1c
        /*0082*/ 	.short	(.L_27 - .L_26)


	//   ....[0]....
.L_26:
        /*0084*/ 	.word	0x00000670


	//----- nvinfo : EIATTR_REQNTID
	.align		4
.L_27:
        /*0088*/ 	.byte	0x04, 0x10
        /*008a*/ 	.short	(.L_29 - .L_28)
.L_28:
        /*008c*/ 	.word	0x00000080
        /*0090*/ 	.word	0x00000001
        /*0094*/ 	.word	0x00000001


	//----- nvinfo : EIATTR_CBANK_PARAM_SIZE
	.align		4
.L_29:
        /*0098*/ 	.byte	0x03, 0x19
        /*009a*/ 	.short	0x0034


	//----- nvinfo : EIATTR_PARAM_CBANK
	.align		4
        /*009c*/ 	.byte	0x04, 0x0a
        /*009e*/ 	.short	(.L_31 - .L_30)
	.align		4
.L_30:
        /*00a0*/ 	.word	index@(.nv.constant0.triton_poi_fused__native_batch_norm_legit_no_training_constant_pad_nd_relu_5)
        /*00a4*/ 	.short	0x0210
        /*00a6*/ 	.short	0x0034


	//----- nvinfo : EIATTR_SW_WAR
	.align		4
.L_31:
        /*00a8*/ 	.byte	0x04, 0x36
        /*00aa*/ 	.short	(.L_33 - .L_32)
.L_32:
        /*00ac*/ 	.word	0x00000008
.L_33:


//--------------------- .nv.callgraph             --------------------------
	.section	.nv.callgraph,"",@"SHT_CUDA_CALLGRAPH"
	.align	4
	.sectionentsize	8
	.align		4
        /*0000*/ 	.word	0x00000000
	.align		4
        /*0004*/ 	.word	0xffffffff
	.align		4
        /*0008*/ 	.word	0x00000000
	.align		4
        /*000c*/ 	.word	0xfffffffe
	.align		4
        /*0010*/ 	.word	0x00000000
	.align		4
        /*0014*/ 	.word	0xfffffffd
	.align		4
        /*0018*/ 	.word	0x00000000
	.align		4
        /*001c*/ 	.word	0xfffffffc


//--------------------- .nv.constant4             --------------------------
	.section	.nv.constant4,"a",@progbits
	.align	8
	.align		8
.nv.constant4:
        /*0000*/ 	.dword	_$_str
	.align		8
        /*0008*/ 	.dword	_$_str_$_2


//--------------------- .text.triton_poi_fused__native_batch_norm_legit_no_training_constant_pad_nd_relu_5 --------------------------
	.section	.text.triton_poi_fused__native_batch_norm_legit_no_training_constant_pad_nd_relu_5,"ax",@progbits
	.align	128
        .global         triton_poi_fused__native_batch_norm_legit_no_training_constant_pad_nd_relu_5
        .type           triton_poi_fused__native_batch_norm_legit_no_training_constant_pad_nd_relu_5,@function
        .size           triton_poi_fused__native_batch_norm_legit_no_training_constant_pad_nd_relu_5,(.L_x_1 - triton_poi_fused__native_batch_norm_legit_no_training_constant_pad_nd_relu_5)
        .other          triton_poi_fused__native_batch_norm_legit_no_training_constant_pad_nd_relu_5,@"STO_CUDA_ENTRY STV_DEFAULT"
triton_poi_fused__native_batch_norm_legit_no_training_constant_pad_nd_relu_5:
.text.triton_poi_fused__native_batch_norm_legit_no_training_constant_pad_nd_relu_5:
[----:B------:R-:W-:Y:S01]  /*0000*/  LDC R1, c[0x0][0x28] ;  /* 0x00000a00ff017b82 */ /* 0x000fe20000000800 */
[----:B------:R-:W1:Y:S01]  /*0010*/  S2R R0, SR_TID.X ;  /* 0x0000000000007919 */ /* 0x000e620000002100 */
[----:B------:R-:W-:-:S06]  /*0020*/  ULDC.64 UR4, c[0x0][0x208] ;  /* 0x0000820000047ab9 */ /* 0x000fcc0000000a00 */
[----:B------:R-:W2:Y:S01]  /*0030*/  LDC.64 R14, c[0x0][0x228] ;  /* 0x00008a00ff0e7b82 */ /* 0x000ea20000000a00 */
[----:B------:R-:W-:Y:S01]  /*0040*/  ULDC.64 UR6, c[0x0][0x210] ;  /* 0x0000840000067ab9 */ /* 0x000fe20000000a00 */
[----:B------:R-:W3:Y:S01]  /*0050*/  S2R R3, SR_CTAID.X ;  /* 0x0000000000037919 */ /* 0x000ee20000002500 */
[----:B-1----:R-:W-:Y:S01]  /*0060*/  IMAD.SHL.U32 R0, R0, 0x2, RZ ;  /* 0x0000000200007824 */ /* 0x002fe200078e00ff */
[----:B---3--:R-:W-:-:S04]  /*0070*/  SHF.R.S32.HI R5, RZ, 0x17, R3 ;  /* 0x00000017ff057819 */ /* 0x008fc80000011403 */
[----:B------:R-:W-:Y:S02]  /*0080*/  LOP3.LUT R0, R0, 0xfe, RZ, 0xc0, !PT ;  /* 0x000000fe00007812 */ /* 0x000fe400078ec0ff */
[----:B------:R-:W-:-:S03]  /*0090*/  SGXT R5, R5, 0x1 ;  /* 0x000000010505781a */ /* 0x000fc60000000200 */
[----:B------:R-:W-:Y:S02]  /*00a0*/  IMAD R0, R3, 0x100, R0 ;  /* 0x0000010003007824 */ /* 0x000fe400078e0200 */
[----:B------:R-:W1:Y:S03]  /*00b0*/  LDC.64 R2, c[0x0][0x220] ;  /* 0x00008800ff027b82 */ /* 0x000e660000000a00 */
[CC--:B------:R-:W-:Y:S02]  /*00c0*/  LEA.HI R4, R5.reuse, R0.reuse, RZ, 0x3 ;  /* 0x0000000005047211 */ /* 0x0c0fe400078f18ff */
[----:B------:R-:W-:Y:S02]  /*00d0*/  LEA.HI R5, R5, R0, RZ, 0x6 ;  /* 0x0000000005057211 */ /* 0x000fe400078f30ff */
[----:B------:R-:W-:Y:S02]  /*00e0*/  SHF.R.S32.HI R6, RZ, 0x3, R4 ;  /* 0x00000003ff067819 */ /* 0x000fe40000011404 */
[----:B------:R-:W-:-:S02]  /*00f0*/  LOP3.LUT R9, R4, 0xfffffff8, RZ, 0xc0, !PT ;  /* 0xfffffff804097812 */ /* 0x000fc400078ec0ff */
[----:B------:R-:W-:Y:S02]  /*0100*/  LEA.HI R7, R6, R6, RZ, 0x3 ;  /* 0x0000000606077211 */ /* 0x000fe400078f18ff */
[----:B------:R-:W-:Y:S01]  /*0110*/  SHF.R.S32.HI R8, RZ, 0x6, R5 ;  /* 0x00000006ff087819 */ /* 0x000fe20000011405 */
[----:B------:R-:W-:Y:S01]  /*0120*/  IMAD.IADD R11, R0, 0x1, -R9 ;  /* 0x00000001000b7824 */ /* 0x000fe200078e0a09 */
[----:B------:R-:W-:Y:S02]  /*0130*/  LOP3.LUT R7, R7, 0xfffffff8, RZ, 0xc0, !PT ;  /* 0xfffffff807077812 */ /* 0x000fe400078ec0ff */
[----:B------:R-:W-:Y:S01]  /*0140*/  LEA.HI R4, R8, R8, RZ, 0x4 ;  /* 0x0000000808047211 */ /* 0x000fe200078f20ff */
[----:B------:R-:W-:Y:S02]  /*0150*/  VIADD R5, R11, 0xfffffffe ;  /* 0xfffffffe0b057836 */ /* 0x000fe40000000000 */
[----:B------:R-:W-:Y:S01]  /*0160*/  IMAD.IADD R10, R6, 0x1, -R7 ;  /* 0x00000001060a7824 */ /* 0x000fe200078e0a07 */
[----:B------:R-:W-:-:S03]  /*0170*/  LOP3.LUT R9, R4, 0xfffffff0, RZ, 0xc0, !PT ;  /* 0xfffffff004097812 */ /* 0x000fc600078ec0ff */
[----:B------:R-:W-:Y:S02]  /*0180*/  VIADD R6, R10, 0xfffffffe ;  /* 0xfffffffe0a067836 */ /* 0x000fe40000000000 */
[----:B------:R-:W-:-:S03]  /*0190*/  IMAD.IADD R9, R8, 0x1, -R9 ;  /* 0x0000000108097824 */ /* 0x000fc600078e0a09 */
[----:B------:R-:W-:Y:S01]  /*01a0*/  LOP3.LUT R5, R6, R5, RZ, 0xfc, !PT ;  /* 0x0000000506057212 */ /* 0x000fe200078efcff */
[----:B-1----:R-:W-:Y:S02]  /*01b0*/  IMAD.WIDE R6, R9, 0x4, R2 ;  /* 0x0000000409067825 */ /* 0x002fe400078e0202 */
[----:B------:R-:W1:Y:S01]  /*01c0*/  LDC.64 R2, c[0x0][0x218] ;  /* 0x00008600ff027b82 */ /* 0x000e620000000a00 */
[----:B------:R-:W-:Y:S02]  /*01d0*/  ISETP.GE.U32.AND P0, PT, R5, 0x4, PT ;  /* 0x000000040500780c */ /* 0x000fe40003f06070 */
[----:B------:R-:W-:-:S11]  /*01e0*/  CS2R R4, SRZ ;  /* 0x0000000000047805 */ /* 0x000fd6000001ff00 */
[----:B------:R-:W3:Y:S04]  /*01f0*/  @!P0 LDG.E.EL R4, desc[UR4][R6.64] ;  /* 0x0000000406048981 */ /* 0x000ee8000c2e1900 */
[----:B------:R4:W5:Y:S01]  /*0200*/  @!P0 LDG.E.EL R5, desc[UR4][R6.64] ;  /* 0x0000000406058981 */ /* 0x000962000c2e1900 */
[----:B------:R-:W-:Y:S02]  /*0210*/  IMAD.SHL.U32 R8, R8, 0x10, RZ ;  /* 0x0000001008087824 */ /* 0x000fe400078e00ff */
[----:B------:R-:W-:-:S03]  /*0220*/  IMAD.SHL.U32 R10, R10, 0x4, RZ ;  /* 0x000000040a0a7824 */ /* 0x000fc600078e00ff */
[--C-:B------:R-:W-:Y:S02]  /*0230*/  SHF.R.S32.HI R13, RZ, 0x1f, R8.reuse ;  /* 0x0000001fff0d7819 */ /* 0x100fe40000011408 */
[----:B------:R-:W-:Y:S02]  /*0240*/  IADD3 R8, P1, P2, R10, R11, R8 ;  /* 0x0000000b0a087210 */ /* 0x000fe40007a3e008 */
[----:B------:R-:W-:Y:S02]  /*0250*/  SHF.R.S32.HI R11, RZ, 0x1f, R11 ;  /* 0x0000001fff0b7819 */ /* 0x000fe4000001140b */
[----:B----4-:R-:W-:Y:S02]  /*0260*/  CS2R R6, SRZ ;  /* 0x0000000000067805 */ /* 0x010fe4000001ff00 */
[----:B------:R-:W-:-:S04]  /*0270*/  SHF.R.S32.HI R10, RZ, 0x1f, R10 ;  /* 0x0000001fff0a7819 */ /* 0x000fc8000001140a */
[----:B------:R-:W-:Y:S02]  /*0280*/  IADD3.X R13, R10, R11, R13, P1, P2 ;  /* 0x0000000b0a0d7210 */ /* 0x000fe40000fe440d */
[----:B------:R-:W4:Y:S01]  /*0290*/  LDC.64 R10, c[0x0][0x230] ;  /* 0x00008c00ff0a7b82 */ /* 0x000f220000000a00 */
[----:B------:R-:W-:-:S04]  /*02a0*/  LEA R18, P1, R8, UR6, 0x2 ;  /* 0x0000000608127c11 */ /* 0x000fc8000f8210ff */
[----:B------:R-:W-:Y:S01]  /*02b0*/  LEA.HI.X R19, R8, UR7, R13, 0x2, P1 ;  /* 0x0000000708137c11 */ /* 0x000fe200088f140d */
[----:B-1----:R-:W-:Y:S01]  /*02c0*/  IMAD.WIDE R12, R9, 0x4, R2 ;  /* 0x00000004090c7825 */ /* 0x002fe200078e0202 */
[----:B------:R-:W-:-:S04]  /*02d0*/  CS2R R2, SRZ ;  /* 0x0000000000027805 */ /* 0x000fc8000001ff00 */
[----:B------:R-:W5:Y:S04]  /*02e0*/  @!P0 LDG.E.EL R6, desc[UR4][R12.64] ;  /* 0x000000040c068981 */ /* 0x000f68000c2e1900 */
[----:B------:R-:W5:Y:S01]  /*02f0*/  @!P0 LDG.E.64 R2, desc[UR4][R18.64+-0x28] ;  /* 0xffffd80412028981 */ /* 0x000f62000c1e1b00 */
[----:B--2---:R-:W-:-:S03]  /*0300*/  IMAD.WIDE R14, R9, 0x4, R14 ;  /* 0x00000004090e7825 */ /* 0x004fc600078e020e */
[----:B------:R1:W2:Y:S01]  /*0310*/  @!P0 LDG.E.EL R7, desc[UR4][R12.64] ;  /* 0x000000040c078981 */ /* 0x0002a2000c2e1900 */
[----:B----4-:R-:W-:Y:S01]  /*0320*/  IMAD.WIDE R16, R9, 0x4, R10 ;  /* 0x0000000409107825 */ /* 0x010fe200078e020a */
[----:B------:R-:W-:Y:S02]  /*0330*/  CS2R R10, SRZ ;  /* 0x00000000000a7805 */ /* 0x000fe4000001ff00 */
[----:B------:R-:W-:-:S04]  /*0340*/  CS2R R8, SRZ ;  /* 0x0000000000087805 */ /* 0x000fc8000001ff00 */
[----:B------:R-:W4:Y:S04]  /*0350*/  @!P0 LDG.E.EL R11, desc[UR4][R14.64] ;  /* 0x000000040e0b8981 */ /* 0x000f28000c2e1900 */
[----:B------:R1:W4:Y:S04]  /*0360*/  @!P0 LDG.E.EL R10, desc[UR4][R14.64] ;  /* 0x000000040e0a8981 */ /* 0x000328000c2e1900 */
[----:B------:R-:W4:Y:S04]  /*0370*/  @!P0 LDG.E.EL R9, desc[UR4][R16.64] ;  /* 0x0000000410098981 */ /* 0x000f28000c2e1900 */
[----:B------:R-:W4:Y:S01]  /*0380*/  @!P0 LDG.E.EL R8, desc[UR4][R16.64] ;  /* 0x0000000410088981 */ /* 0x000f22000c2e1900 */
[----:B---3--:R-:W-:-:S02]  /*0390*/  SEL R4, R4, RZ, !P0 ;  /* 0x000000ff04047207 */ /* 0x008fc40004000000 */
[----:B-----5:R-:W-:-:S03]  /*03a0*/  SEL R5, R5, RZ, !P0 ;  /* 0x000000ff05057207 */ /* 0x020fc60004000000 */
[----:B------:R-:W-:Y:S02]  /*03b0*/  FADD R4, R4, 9.9999997473787516356e-06 ;  /* 0x3727c5ac04047421 */ /* 0x000fe40000000000 */
[----:B------:R-:W-:Y:S02]  /*03c0*/  FADD R5, R5, 9.9999997473787516356e-06 ;  /* 0x3727c5ac05057421 */ /* 0x000fe40000000000 */
[----:B-1----:R1:W3:Y:S08]  /*03d0*/  MUFU.SQRT R12, R4 ;  /* 0x00000004000c7308 */ /* 0x0022f00000002000 */
[----:B------:R-:W5:Y:S01]  /*03e0*/  MUFU.SQRT R13, R5 ;  /* 0x00000005000d7308 */ /* 0x000f620000002000 */
[----:B-1----:R-:W-:Y:S01]  /*03f0*/  IMAD.MOV.U32 R4, RZ, RZ, 0x3e800000 ;  /* 0x3e800000ff047424 */ /* 0x002fe200078e00ff */
[----:B---3--:R-:W-:-:S02]  /*0400*/  FSETP.GT.AND P1, PT, R12, 8.50705917302346158658e+37, PT ;  /* 0x7e8000000c00780b */ /* 0x008fc40003f24000 */
[----:B------:R-:W-:Y:S02]  /*0410*/  FSETP.GEU.AND P3, PT, R12, 1.175494350822287508e-38, PT ;  /* 0x008000000c00780b */ /* 0x000fe40003f6e000 */
[----:B------:R-:W-:Y:S02]  /*0420*/  FSEL R15, R4, 1, P1 ;  /* 0x3f800000040f7808 */ /* 0x000fe40000800000 */
[C---:B-----5:R-:W-:Y:S02]  /*0430*/  FSETP.GT.AND P2, PT, R13.reuse, 8.50705917302346158658e+37, PT ;  /* 0x7e8000000d00780b */ /* 0x060fe40003f44000 */
[----:B------:R-:W-:Y:S02]  /*0440*/  FSETP.GEU.AND P4, PT, R13, 1.175494350822287508e-38, PT ;  /* 0x008000000d00780b */ /* 0x000fe40003f8e000 */
[----:B------:R-:W-:-:S03]  /*0450*/  SEL R5, R6, RZ, !P0 ;  /* 0x000000ff06057207 */ /* 0x000fc60004000000 */
[----:B------:R-:W-:Y:S01]  /*0460*/  @P1 FMUL R12, R12, 0.25 ;  /* 0x3e8000000c0c1820 */ /* 0x000fe20000400000 */
[----:B------:R-:W-:Y:S01]  /*0470*/  SEL R2, R2, RZ, !P0 ;  /* 0x000000ff02027207 */ /* 0x000fe20004000000 */
[----:B------:R-:W-:Y:S01]  /*0480*/  @!P3 FMUL R15, R15, 16777216 ;  /* 0x4b8000000f0fb820 */ /* 0x000fe20000400000 */
[----:B------:R-:W-:Y:S01]  /*0490*/  FSEL R6, R4, 1, P2 ;  /* 0x3f80000004067808 */ /* 0x000fe20001000000 */
[----:B------:R-:W-:Y:S01]  /*04a0*/  @!P3 FMUL R12, R12, 16777216 ;  /* 0x4b8000000c0cb820 */ /* 0x000fe20000400000 */
[----:B------:R-:W-:Y:S01]  /*04b0*/  SEL R4, R3, RZ, !P0 ;  /* 0x000000ff03047207 */ /* 0x000fe20004000000 */
[----:B------:R-:W-:Y:S01]  /*04c0*/  FADD R5, R2, -R5 ;  /* 0x8000000502057221 */ /* 0x000fe20000000000 */
[----:B--2---:R-:W-:Y:S01]  /*04d0*/  SEL R7, R7, RZ, !P0 ;  /* 0x000000ff07077207 */ /* 0x004fe20004000000 */
[----:B------:R-:W-:Y:S01]  /*04e0*/  @P2 FMUL R13, R13, 0.25 ;  /* 0x3e8000000d0d2820 */ /* 0x000fe20000400000 */
[----:B------:R-:W1:Y:S01]  /*04f0*/  LDC.64 R2, c[0x0][0x238] ;  /* 0x00008e00ff027b82 */ /* 0x000e620000000a00 */
[----:B------:R-:W2:Y:S01]  /*0500*/  MUFU.RCP R12, R12 ;  /* 0x0000000c000c7308 */ /* 0x000ea20000001000 */
[----:B------:R-:W-:Y:S01]  /*0510*/  @!P4 FMUL R6, R6, 16777216 ;  /* 0x4b8000000606c820 */ /* 0x000fe20000400000 */
[----:B------:R-:W-:Y:S01]  /*0520*/  @!P4 FMUL R13, R13, 16777216 ;  /* 0x4b8000000d0dc820 */ /* 0x000fe20000400000 */
[----:B------:R-:W-:-:S05]  /*0530*/  FADD R4, R4, -R7 ;  /* 0x8000000704047221 */ /* 0x000fca0000000000 */
[----:B------:R-:W3:Y:S01]  /*0540*/  MUFU.RCP R13, R13 ;  /* 0x0000000d000d7308 */ /* 0x000ee20000001000 */
[----:B----4-:R-:W-:Y:S01]  /*0550*/  SEL R10, R10, RZ, !P0 ;  /* 0x000000ff0a0a7207 */ /* 0x010fe20004000000 */
[----:B--2---:R-:W-:Y:S01]  /*0560*/  FMUL R12, R12, R15 ;  /* 0x0000000f0c0c7220 */ /* 0x004fe20000400000 */
[----:B------:R-:W-:-:S03]  /*0570*/  SEL R8, R8, RZ, !P0 ;  /* 0x000000ff08087207 */ /* 0x000fc60004000000 */
[----:B------:R-:W-:Y:S01]  /*0580*/  FMUL R5, R5, R12 ;  /* 0x0000000c05057220 */ /* 0x000fe20000400000 */
[----:B------:R-:W-:Y:S01]  /*0590*/  SEL R12, R9, RZ, !P0 ;  /* 0x000000ff090c7207 */ /* 0x000fe20004000000 */
[----:B---3--:R-:W-:Y:S01]  /*05a0*/  FMUL R13, R13, R6 ;  /* 0x000000060d0d7220 */ /* 0x008fe20000400000 */
[----:B------:R-:W-:Y:S01]  /*05b0*/  SEL R6, R11, RZ, !P0 ;  /* 0x000000ff0b067207 */ /* 0x000fe20004000000 */
[----:B-1----:R-:W-:-:S04]  /*05c0*/  IMAD.WIDE R2, R0, 0x4, R2 ;  /* 0x0000000400027825 */ /* 0x002fc800078e0202 */
[----:B------:R-:W-:Y:S01]  /*05d0*/  FMUL R13, R4, R13 ;  /* 0x0000000d040d7220 */ /* 0x000fe20000400000 */
[----:B------:R-:W-:-:S03]  /*05e0*/  FFMA R4, R5, R6, R12 ;  /* 0x0000000605047223 */ /* 0x000fc6000000000c */
[----:B------:R-:W-:Y:S02]  /*05f0*/  FFMA R8, R13, R10, R8 ;  /* 0x0000000a0d087223 */ /* 0x000fe40000000008 */
[----:B------:R-:W-:-:S03]  /*0600*/  FSETP.GEU.AND P1, PT, R4, RZ, PT ;  /* 0x000000ff0400720b */ /* 0x000fc60003f2e000 */
[----:B------:R-:W-:Y:S02]  /*0610*/  FSETP.GEU.AND P2, PT, R8, RZ, PT ;  /* 0x000000ff0800720b */ /* 0x000fe40003f4e000 */
[----:B------:R-:W-:Y:S02]  /*0620*/  FSEL R4, R4, RZ, P1 ;  /* 0x000000ff04047208 */ /* 0x000fe40000800000 */
[----:B------:R-:W-:Y:S02]  /*0630*/  FSEL R8, R8, RZ, P2 ;  /* 0x000000ff08087208 */ /* 0x000fe40001000000 */
[----:B------:R-:W-:Y:S02]  /*0640*/  SEL R4, R4, RZ, !P0 ;  /* 0x000000ff04047207 */ /* 0x000fe40004000000 */
[----:B------:R-:W-:-:S05]  /*0650*/  SEL R5, R8, RZ, !P0 ;  /* 0x000000ff08057207 */ /* 0x000fca0004000000 */
[----:B------:R-:W-:Y:S01]  /*0660*/  STG.E.64 desc[UR4][R2.64], R4 ;  /* 0x0000000402007986 */ /* 0x000fe2000c101b04 */
[----:B------:R-:W-:Y:S05]  /*0670*/  EXIT ;  /* 0x000000000000794d */ /* 0x000fea0003800000 */
.L_x_0:
[----:B------:R-:W-:-:S00]  /*0680*/  BRA `(.L_x_0) ;  /* 0xfffffffc00fc7947 */ /* 0x000fc0000383ffff */
[----:B------:R-:W-:-:S00]  /*0690*/  NOP ;  /* 0x0000000000007918 */ /* 0x000fc00000000000 */
        /* <DEDUP_REMOVED lines=14> */
.L_x_1:


//--------------------- .nv.global.init           --------------------------
	.section	.nv.global.init,"aw",@progbits
.nv.global.init:
	.type		_$_str,@object
	.size		_$_str,(_$_str_$_2 - _$_str)
_$_str:
        /*0000*/ 	.byte	0x5f, 0x5f, 0x43, 0x55, 0x44, 0x41, 0x5f, 0x46, 0x54, 0x5a, 0x00
	.type		_$_str_$_2,@object
	.size		_$_str_$_2,(.L_1 - _$_str_$_2)
_$_str_$_2:
        /*000b*/ 	.byte	0x5f, 0x5f, 0x43, 0x55, 0x44, 0x41, 0x5f, 0x50, 0x52, 0x45, 0x43, 0x5f, 0x53, 0x51, 0x52, 0x54
        /*001b*/ 	.byte	0x00
.L_1:


//--------------------- .nv.constant0.triton_poi_fused__native_batch_norm_legit_no_training_constant_pad_nd_relu_5 --------------------------
	.section	.nv.constant0.triton_poi_fused__native_batch_norm_legit_no_training_constant_pad_nd_relu_5,"a",@progbits
	.sectionflags	@""
	.align	4
.nv.constant0.triton_poi_fused__native_batch_norm_legit_no_training_constant_pad_nd_relu_5:
	.zero		580
